//
// Generated by NVIDIA NVVM Compiler
//
// Compiler Build ID: CL-36424714
// Cuda compilation tools, release 13.0, V13.0.88
// Based on NVVM 20.0.0
//

.version 9.0
.target sm_100
.address_size 64

.func  (.param .b32 func_retval0) _Z7maximumff
(
	.param .b32 _Z7maximumff_param_0,
	.param .b32 _Z7maximumff_param_1
)
;
.func  (.param .b32 func_retval0) _Z7minimumff
(
	.param .b32 _Z7minimumff_param_0,
	.param .b32 _Z7minimumff_param_1
)
;
.global .align 8 .u64 func_d[2] = {_Z7maximumff, _Z7minimumff};
// partExtr has been demoted

.func  (.param .b32 func_retval0) _Z7maximumff(
	.param .b32 _Z7maximumff_param_0,
	.param .b32 _Z7maximumff_param_1
)
{
	.reg .b32 	%f<4>;

	ld.param.f32 	%f1, [_Z7maximumff_param_0];
	ld.param.f32 	%f2, [_Z7maximumff_param_1];
	max.f32 	%f3, %f1, %f2;
	st.param.f32 	[func_retval0], %f3;
	ret;

}
.func  (.param .b32 func_retval0) _Z7minimumff(
	.param .b32 _Z7minimumff_param_0,
	.param .b32 _Z7minimumff_param_1
)
{
	.reg .b32 	%f<4>;

	ld.param.f32 	%f1, [_Z7minimumff_param_0];
	ld.param.f32 	%f2, [_Z7minimumff_param_1];
	min.f32 	%f3, %f1, %f2;
	st.param.f32 	[func_retval0], %f3;
	ret;

}
	// .globl	_Z13minmax_kernelPfS_ii
.visible .entry _Z13minmax_kernelPfS_ii(
	.param .u64 .ptr .align 1 _Z13minmax_kernelPfS_ii_param_0,
	.param .u64 .ptr .align 1 _Z13minmax_kernelPfS_ii_param_1,
	.param .u32 _Z13minmax_kernelPfS_ii_param_2,
	.param .u32 _Z13minmax_kernelPfS_ii_param_3
)
{
	.reg .pred 	%p<10>;
	.reg .b32 	%r<15>;
	.reg .b32 	%f<38>;
	.reg .b64 	%rd<13>;
	// demoted variable
	.shared .align 4 .b8 partExtr[512];
	ld.param.u64 	%rd4, [_Z13minmax_kernelPfS_ii_param_0];
	ld.param.u64 	%rd3, [_Z13minmax_kernelPfS_ii_param_1];
	ld.param.u32 	%r8, [_Z13minmax_kernelPfS_ii_param_2];
	ld.param.u32 	%r9, [_Z13minmax_kernelPfS_ii_param_3];
	cvta.to.global.u64 	%rd1, %rd4;
	mul.wide.s32 	%rd5, %r9, 8;
	mov.u64 	%rd6, func_d;
	add.s64 	%rd7, %rd6, %rd5;
	ld.global.u64 	%rd2, [%rd7];
	mov.u32 	%r1, %tid.x;
	ld.global.f32 	%f37, [%rd1];
	mov.u32 	%r2, %ctaid.x;
	shl.b32 	%r10, %r2, 7;
	add.s32 	%r14, %r10, %r1;
	setp.ge.s32 	%p1, %r14, %r8;
	@%p1 bra 	$L__BB2_3;
	mov.u32 	%r11, %nctaid.x;
	shl.b32 	%r4, %r11, 7;
$L__BB2_2:
	mul.wide.s32 	%rd8, %r14, 4;
	add.s64 	%rd9, %rd1, %rd8;
	ld.global.f32 	%f5, [%rd9];
	{ // callseq 0, 0
	.param .b32 param0;
	st.param.f32 	[param0], %f37;
	.param .b32 param1;
	st.param.f32 	[param1], %f5;
	.param .b32 retval0;
	prototype_0 : .callprototype (.param .b32 _) _ (.param .b32 _, .param .b32 _);
	call (retval0), 
	%rd2, 
	(
	param0, 
	param1
	)
	, prototype_0;
	ld.param.f32 	%f37, [retval0];
	} // callseq 0
	add.s32 	%r14, %r14, %r4;
	setp.lt.s32 	%p2, %r14, %r8;
	@%p2 bra 	$L__BB2_2;
$L__BB2_3:
	shl.b32 	%r12, %r1, 2;
	mov.u32 	%r13, partExtr;
	add.s32 	%r7, %r13, %r12;
	st.shared.f32 	[%r7], %f37;
	bar.sync 	0;
	setp.gt.u32 	%p3, %r1, 63;
	@%p3 bra 	$L__BB2_5;
	ld.shared.f32 	%f7, [%r7];
	ld.shared.f32 	%f8, [%r7+256];
	{ // callseq 1, 0
	.param .b32 param0;
	st.param.f32 	[param0], %f7;
	.param .b32 param1;
	st.param.f32 	[param1], %f8;
	.param .b32 retval0;
	prototype_1 : .callprototype (.param .b32 _) _ (.param .b32 _, .param .b32 _);
	call (retval0), 
	%rd2, 
	(
	param0, 
	param1
	)
	, prototype_1;
	ld.param.f32 	%f9, [retval0];
	} // callseq 1
	st.shared.f32 	[%r7], %f9;
$L__BB2_5:
	bar.sync 	0;
	setp.gt.u32 	%p4, %r1, 31;
	@%p4 bra 	$L__BB2_7;
	ld.shared.f32 	%f11, [%r7];
	ld.shared.f32 	%f12, [%r7+128];
	{ // callseq 2, 0
	.param .b32 param0;
	st.param.f32 	[param0], %f11;
	.param .b32 param1;
	st.param.f32 	[param1], %f12;
	.param .b32 retval0;
	prototype_2 : .callprototype (.param .b32 _) _ (.param .b32 _, .param .b32 _);
	call (retval0), 
	%rd2, 
	(
	param0, 
	param1
	)
	, prototype_2;
	ld.param.f32 	%f13, [retval0];
	} // callseq 2
	st.shared.f32 	[%r7], %f13;
$L__BB2_7:
	bar.sync 	0;
	setp.gt.u32 	%p5, %r1, 15;
	@%p5 bra 	$L__BB2_9;
	ld.shared.f32 	%f15, [%r7];
	ld.shared.f32 	%f16, [%r7+64];
	{ // callseq 3, 0
	.param .b32 param0;
	st.param.f32 	[param0], %f15;
	.param .b32 param1;
	st.param.f32 	[param1], %f16;
	.param .b32 retval0;
	prototype_3 : .callprototype (.param .b32 _) _ (.param .b32 _, .param .b32 _);
	call (retval0), 
	%rd2, 
	(
	param0, 
	param1
	)
	, prototype_3;
	ld.param.f32 	%f17, [retval0];
	} // callseq 3
	st.shared.f32 	[%r7], %f17;
$L__BB2_9:
	bar.sync 	0;
	setp.gt.u32 	%p6, %r1, 7;
	@%p6 bra 	$L__BB2_11;
	ld.shared.f32 	%f19, [%r7];
	ld.shared.f32 	%f20, [%r7+32];
	{ // callseq 4, 0
	.param .b32 param0;
	st.param.f32 	[param0], %f19;
	.param .b32 param1;
	st.param.f32 	[param1], %f20;
	.param .b32 retval0;
	prototype_4 : .callprototype (.param .b32 _) _ (.param .b32 _, .param .b32 _);
	call (retval0), 
	%rd2, 
	(
	param0, 
	param1
	)
	, prototype_4;
	ld.param.f32 	%f21, [retval0];
	} // callseq 4
	st.shared.f32 	[%r7], %f21;
$L__BB2_11:
	bar.sync 	0;
	setp.gt.u32 	%p7, %r1, 3;
	@%p7 bra 	$L__BB2_13;
	ld.shared.f32 	%f23, [%r7];
	ld.shared.f32 	%f24, [%r7+16];
	{ // callseq 5, 0
	.param .b32 param0;
	st.param.f32 	[param0], %f23;
	.param .b32 param1;
	st.param.f32 	[param1], %f24;
	.param .b32 retval0;
	prototype_5 : .callprototype (.param .b32 _) _ (.param .b32 _, .param .b32 _);
	call (retval0), 
	%rd2, 
	(
	param0, 
	param1
	)
	, prototype_5;
	ld.param.f32 	%f25, [retval0];
	} // callseq 5
	st.shared.f32 	[%r7], %f25;
$L__BB2_13:
	bar.sync 	0;
	setp.gt.u32 	%p8, %r1, 1;
	@%p8 bra 	$L__BB2_15;
	ld.shared.f32 	%f27, [%r7];
	ld.shared.f32 	%f28, [%r7+8];
	{ // callseq 6, 0
	.param .b32 param0;
	st.param.f32 	[param0], %f27;
	.param .b32 param1;
	st.param.f32 	[param1], %f28;
	.param .b32 retval0;
	prototype_6 : .callprototype (.param .b32 _) _ (.param .b32 _, .param .b32 _);
	call (retval0), 
	%rd2, 
	(
	param0, 
	param1
	)
	, prototype_6;
	ld.param.f32 	%f29, [retval0];
	} // callseq 6
	st.shared.f32 	[%r7], %f29;
$L__BB2_15:
	bar.sync 	0;
	setp.ne.s32 	%p9, %r1, 0;
	@%p9 bra 	$L__BB2_17;
	ld.shared.f32 	%f31, [%r7];
	ld.shared.f32 	%f32, [partExtr+4];
	{ // callseq 7, 0
	.param .b32 param0;
	st.param.f32 	[param0], %f31;
	.param .b32 param1;
	st.param.f32 	[param1], %f32;
	.param .b32 retval0;
	prototype_7 : .callprototype (.param .b32 _) _ (.param .b32 _, .param .b32 _);
	call (retval0), 
	%rd2, 
	(
	param0, 
	param1
	)
	, prototype_7;
	ld.param.f32 	%f33, [retval0];
	} // callseq 7
	st.shared.f32 	[%r7], %f33;
	ld.shared.f32 	%f35, [partExtr];
	cvta.to.global.u64 	%rd10, %rd3;
	mul.wide.u32 	%rd11, %r2, 4;
	add.s64 	%rd12, %rd10, %rd11;
	st.global.f32 	[%rd12], %f35;
$L__BB2_17:
	ret;

}


// ===== COMPILED SASS (sm_100) =====

	.target	sm_100

	.elftype	@"ET_EXEC"


//--------------------- .note.nv.tkinfo           --------------------------
	.section	.note.nv.tkinfo,"",@"SHT_NOTE"
	.sectionflags	@"SHF_NOTE_NV_TKINFO"
	.tkinfo
        /*0018*/ 	.word	0x00000002
        /*0030*/ 	.string	""
        /*0030*/ 	.string	"ptxas"
        /*0030*/ 	.string	"Cuda compilation tools, release 13.0, V13.0.88"
        /*0030*/ 	.string	"Build cuda_13.0.r13.0/compiler.36424714_0"
        /*0030*/ 	.string	"-arch sm_100 -m 64 "



//--------------------- .note.nv.cuinfo           --------------------------
	.section	.note.nv.cuinfo,"",@"SHT_NOTE"
	.sectionflags	@"SHF_NOTE_NV_CUINFO"
        /*0018*/ 	.short	0x0002
        /*001a*/ 	.short	0x0064
        /*001c*/ 	.short	0x0082
	.zero		2


//--------------------- .nv.info                  --------------------------
	.section	.nv.info,"",@"SHT_CUDA_INFO"
	.align	4


	//----- nvinfo : EIATTR_REGCOUNT
	.align		4
        /*0000*/ 	.byte	0x04, 0x2f
        /*0002*/ 	.short	(.L_2 - .L_1)
	.align		4
.L_1:
        /*0004*/ 	.word	index@(_Z13minmax_kernelPfS_ii)
        /*0008*/ 	.word	0x0000001c


	//----- nvinfo : EIATTR_FRAME_SIZE
	.align		4
.L_2:
        /*000c*/ 	.byte	0x04, 0x11
        /*000e*/ 	.short	(.L_4 - .L_3)
	.align		4
.L_3:
        /*0010*/ 	.word	index@($_Z13minmax_kernelPfS_ii$_Z7minimumff)
        /*0014*/ 	.word	0x00000000


	//----- nvinfo : EIATTR_FRAME_SIZE
	.align		4
.L_4:
        /*0018*/ 	.byte	0x04, 0x11
        /*001a*/ 	.short	(.L_6 - .L_5)
	.align		4
.L_5:
        /*001c*/ 	.word	index@($_Z13minmax_kernelPfS_ii$_Z7maximumff)
        /*0020*/ 	.word	0x00000000


	//----- nvinfo : EIATTR_FRAME_SIZE
	.align		4
.L_6:
        /*0024*/ 	.byte	0x04, 0x11
        /*0026*/ 	.short	(.L_8 - .L_7)
	.align		4
.L_7:
        /*0028*/ 	.word	index@(_Z13minmax_kernelPfS_ii)
        /*002c*/ 	.word	0x00000000


	//----- nvinfo : EIATTR_MIN_STACK_SIZE
	.align		4
.L_8:
        /*0030*/ 	.byte	0x04, 0x12
        /*0032*/ 	.short	(.L_10 - .L_9)
	.align		4
.L_9:
        /*0034*/ 	.word	index@(_Z13minmax_kernelPfS_ii)
        /*0038*/ 	.word	0x00000000
.L_10:


//--------------------- .nv.compat                --------------------------
	.section	.nv.compat,"",@"SHT_CUDA_COMPAT_INFO"
	.align	4
        /*0000*/ 	.byte	0x02, 0x09, 0x00, 0x00, 0x02, 0x02, 0x01, 0x00, 0x02, 0x05, 0x05, 0x00, 0x03, 0x07, 0x01, 0x01
        /*0010*/ 	.byte	0x02, 0x03, 0x00, 0x00, 0x02, 0x06, 0x01, 0x00, 0x04, 0x0b, 0x08, 0x00, 0x09, 0x00, 0x00, 0x00
        /*0020*/ 	.byte	0x00, 0x00, 0x00, 0x00


//--------------------- .nv.info._Z13minmax_kernelPfS_ii --------------------------
	.section	.nv.info._Z13minmax_kernelPfS_ii,"",@"SHT_CUDA_INFO"
	.sectionflags	@""
	.align	4


	//----- nvinfo : EIATTR_CUDA_API_VERSION
	.align		4
        /*0000*/ 	.byte	0x04, 0x37
        /*0002*/ 	.short	(.L_12 - .L_11)
.L_11:
        /*0004*/ 	.word	0x00000082


	//----- nvinfo : EIATTR_KPARAM_INFO
	.align		4
.L_12:
        /*0008*/ 	.byte	0x04, 0x17
        /*000a*/ 	.short	(.L_14 - .L_13)
.L_13:
        /*000c*/ 	.word	0x00000000
        /*0010*/ 	.short	0x0003
        /*0012*/ 	.short	0x0014
        /*0014*/ 	.byte	0x00, 0xf0, 0x11, 0x00


	//----- nvinfo : EIATTR_KPARAM_INFO
	.align		4
.L_14:
        /*0018*/ 	.byte	0x04, 0x17
        /*001a*/ 	.short	(.L_16 - .L_15)
.L_15:
        /*001c*/ 	.word	0x00000000
        /*0020*/ 	.short	0x0002
        /*0022*/ 	.short	0x0010
        /*0024*/ 	.byte	0x00, 0xf0, 0x11, 0x00


	//----- nvinfo : EIATTR_KPARAM_INFO
	.align		4
.L_16:
        /*0028*/ 	.byte	0x04, 0x17
        /*002a*/ 	.short	(.L_18 - .L_17)
.L_17:
        /*002c*/ 	.word	0x00000000
        /*0030*/ 	.short	0x0001
        /*0032*/ 	.short	0x0008
        /*0034*/ 	.byte	0x00, 0xf5, 0x21, 0x00


	//----- nvinfo : EIATTR_KPARAM_INFO
	.align		4
.L_18:
        /*0038*/ 	.byte	0x04, 0x17
        /*003a*/ 	.short	(.L_20 - .L_19)
.L_19:
        /*003c*/ 	.word	0x00000000
        /*0040*/ 	.short	0x0000
        /*0042*/ 	.short	0x0000
        /*0044*/ 	.byte	0x00, 0xf5, 0x21, 0x00


	//----- nvinfo : EIATTR_SPARSE_MMA_MASK
	.align		4
.L_20:
        /*0048*/ 	.byte	0x03, 0x50
        /*004a*/ 	.short	0x0000


	//----- nvinfo : EIATTR_MAXREG_COUNT
	.align		4
        /*004c*/ 	.byte	0x03, 0x1b
        /*004e*/ 	.short	0x00ff


	//----- nvinfo : EIATTR_NUM_BARRIERS
	.align		4
        /*0050*/ 	.byte	0x02, 0x4c
        /*0052*/ 	.byte	0x01
	.zero		1


	//----- nvinfo : EIATTR_MERCURY_ISA_VERSION
	.align		4
        /*0054*/ 	.byte	0x03, 0x5f
        /*0056*/ 	.short	0x0101


	//----- nvinfo : EIATTR_VRC_CTA_INIT_COUNT
	.align		4
        /*0058*/ 	.byte	0x02, 0x4a
	.zero		1
	.zero		1


	//----- nvinfo : EIATTR_EXIT_INSTR_OFFSETS
	.align		4
        /*005c*/ 	.byte	0x04, 0x1c
        /*005e*/ 	.short	(.L_22 - .L_21)


	//   ....[0]....
.L_21:
        /*0060*/ 	.word	0x00000600


	//   ....[1]....
        /*0064*/ 	.word	0x00000710


	//----- nvinfo : EIATTR_CRS_STACK_SIZE
	.align		4
.L_22:
        /*0068*/ 	.byte	0x04, 0x1e
        /*006a*/ 	.short	(.L_24 - .L_23)
.L_23:
        /*006c*/ 	.word	0x00000000


	//----- nvinfo : EIATTR_CBANK_PARAM_SIZE
	.align		4
.L_24:
        /*0070*/ 	.byte	0x03, 0x19
        /*0072*/ 	.short	0x0018


	//----- nvinfo : EIATTR_PARAM_CBANK
	.align		4
        /*0074*/ 	.byte	0x04, 0x0a
        /*0076*/ 	.short	(.L_26 - .L_25)
	.align		4
.L_25:
        /*0078*/ 	.word	index@(.nv.constant0._Z13minmax_kernelPfS_ii)
        /*007c*/ 	.short	0x0380
        /*007e*/ 	.short	0x0018


	//----- nvinfo : EIATTR_SW_WAR
	.align		4
.L_26:
        /*0080*/ 	.byte	0x04, 0x36
        /*0082*/ 	.short	(.L_28 - .L_27)
.L_27:
        /*0084*/ 	.word	0x00000008
.L_28:


//--------------------- .nv.callgraph             --------------------------
	.section	.nv.callgraph,"",@"SHT_CUDA_CALLGRAPH"
	.align	4
	.sectionentsize	8
	.align		4
        /*0000*/ 	.word	0x00000000
	.align		4
        /*0004*/ 	.word	0xffffffff
	.align		4
        /*0008*/ 	.word	0x00000000
	.align		4
        /*000c*/ 	.word	0xfffffffe
	.align		4
        /*0010*/ 	.word	0x00000000
	.align		4
        /*0014*/ 	.word	0xfffffffd
	.align		4
        /*0018*/ 	.word	0x00000000
	.align		4
        /*001c*/ 	.word	0xfffffffc


//--------------------- .nv.constant4             --------------------------
	.section	.nv.constant4,"a",@progbits
	.align	8
	.align		8
.nv.constant4:
        /*0000*/ 	.dword	func_d


//--------------------- .text._Z13minmax_kernelPfS_ii --------------------------
	.section	.text._Z13minmax_kernelPfS_ii,"ax",@progbits
	.align	128
        .global         _Z13minmax_kernelPfS_ii
        .type           _Z13minmax_kernelPfS_ii,@function
        .size           _Z13minmax_kernelPfS_ii,(.L_x_11 - _Z13minmax_kernelPfS_ii)
        .other          _Z13minmax_kernelPfS_ii,@"STO_CUDA_ENTRY STV_DEFAULT"
_Z13minmax_kernelPfS_ii:
.text._Z13minmax_kernelPfS_ii:
[----:B------:R-:W-:Y:S08]  /*0000*/  LDC R1, c[0x0][0x37c] ;  /* 0x0000df00ff017b82 */ /* 0x000ff00000000800 */
[----:B------:R-:W0:Y:S01]  /*0010*/  LDC.64 R24, c[0x4][RZ] ;  /* 0x01000000ff187b82 */ /* 0x000e220000000a00 */
[----:B------:R-:W1:Y:S07]  /*0020*/  LDCU.64 UR36, c[0x0][0x358] ;  /* 0x00006b00ff2477ac */ /* 0x000e6e0008000a00 */
[----:B------:R-:W0:Y:S08]  /*0030*/  LDC.64 R2, c[0x0][0x390] ;  /* 0x0000e400ff027b82 */ /* 0x000e300000000a00 */
[----:B------:R-:W2:Y:S01]  /*0040*/  LDC.64 R4, c[0x0][0x380] ;  /* 0x0000e000ff047b82 */ /* 0x000ea20000000a00 */
[----:B------:R-:W3:Y:S01]  /*0050*/  S2R R17, SR_TID.X ;  /* 0x0000000000117919 */ /* 0x000ee20000002100 */
[----:B------:R-:W4:Y:S01]  /*0060*/  LDCU UR38, c[0x0][0x390] ;  /* 0x00007200ff2677ac */ /* 0x000f220008000800 */
[----:B0-----:R-:W-:-:S06]  /*0070*/  IMAD.WIDE R24, R3, 0x8, R24 ;  /* 0x0000000803187825 */ /* 0x001fcc00078e0218 */
[----:B-1----:R-:W5:Y:S04]  /*0080*/  LDG.E.64 R24, desc[UR36][R24.64] ;  /* 0x0000002418187981 */ /* 0x002f68000c1e1b00 */
[----:B--2---:R0:W5:Y:S01]  /*0090*/  LDG.E R4, desc[UR36][R4.64] ;  /* 0x0000002404047981 */ /* 0x004162000c1e1900 */
[----:B------:R-:W3:Y:S01]  /*00a0*/  S2R R16, SR_CTAID.X ;  /* 0x0000000000107919 */ /* 0x000ee20000002500 */
[----:B------:R-:W-:Y:S01]  /*00b0*/  BSSY.RECONVERGENT B6, `(.L_x_0) ;  /* 0x0000010000067945 */ /* 0x000fe20003800200 */
[----:B---3--:R-:W-:-:S05]  /*00c0*/  IMAD R19, R16, 0x80, R17 ;  /* 0x0000008010137824 */ /* 0x008fca00078e0211 */
[----:B------:R-:W-:-:S13]  /*00d0*/  ISETP.GE.AND P0, PT, R19, R2, PT ;  /* 0x000000021300720c */ /* 0x000fda0003f06270 */
[----:B0---4-:R-:W-:Y:S05]  /*00e0*/  @P0 BRA `(.L_x_1) ;  /* 0x0000000000300947 */ /* 0x011fea0003800000 */
[----:B------:R-:W0:Y:S08]  /*00f0*/  LDC R2, c[0x0][0x370] ;  /* 0x0000dc00ff027b82 */ /* 0x000e300000000800 */
[----:B------:R-:W1:Y:S02]  /*0100*/  LDC.64 R22, c[0x0][0x380] ;  /* 0x0000e000ff167b82 */ /* 0x000e640000000a00 */
.L_x_2:
[----:B-1----:R-:W-:-:S05]  /*0110*/  IMAD.WIDE R6, R19, 0x4, R22 ;  /* 0x0000000413067825 */ /* 0x002fca00078e0216 */
[----:B-----5:R1:W5:Y:S01]  /*0120*/  LDG.E R5, desc[UR36][R6.64] ;  /* 0x0000002406057981 */ /* 0x020362000c1e1900 */
[----:B0-----:R-:W-:Y:S01]  /*0130*/  IMAD R19, R2, 0x80, R19 ;  /* 0x0000008002137824 */ /* 0x001fe200078e0213 */
[----:B------:R-:W-:Y:S01]  /*0140*/  MOV R20, 0x190 ;  /* 0x0000019000147802 */ /* 0x000fe20000000f00 */
[----:B------:R-:W-:-:S03]  /*0150*/  IMAD.MOV.U32 R21, RZ, RZ, 0x0 ;  /* 0x00000000ff157424 */ /* 0x000fc600078e00ff */
[----:B------:R-:W-:-:S04]  /*0160*/  ISETP.GE.AND P0, PT, R19, UR38, PT ;  /* 0x0000002613007c0c */ /* 0x000fc8000bf06270 */
[----:B------:R-:W-:-:S09]  /*0170*/  P2R R0, PR, RZ, 0x1 ;  /* 0x00000001ff007803 */ /* 0x000fd20000000000 */
[----:B-1---5:R-:W-:Y:S05]  /*0180*/  CALL.REL.NOINC R24 `(_Z13minmax_kernelPfS_ii) ;  /* 0xfffffffc189c7344 */ /* 0x022fea0003c3ffff */
[----:B------:R-:W-:-:S13]  /*0190*/  ISETP.GE.AND P6, PT, R19, UR38, PT ;  /* 0x0000002613007c0c */ /* 0x000fda000bfc6270 */
[----:B------:R-:W-:Y:S05]  /*01a0*/  @!P6 BRA `(.L_x_2) ;  /* 0xfffffffc00d8e947 */ /* 0x000fea000383ffff */
.L_x_1:
[----:B------:R-:W-:Y:S05]  /*01b0*/  BSYNC.RECONVERGENT B6 ;  /* 0x0000000000067941 */ /* 0x000fea0003800200 */
.L_x_0:
[----:B------:R-:W0:Y:S01]  /*01c0*/  S2UR UR5, SR_CgaCtaId ;  /* 0x00000000000579c3 */ /* 0x000e220000008800 */
[----:B------:R-:W-:Y:S01]  /*01d0*/  UMOV UR4, 0x400 ;  /* 0x0000040000047882 */ /* 0x000fe20000000000 */
[----:B------:R-:W-:Y:S01]  /*01e0*/  ISETP.GT.U32.AND P0, PT, R17, 0x3f, PT ;  /* 0x0000003f1100780c */ /* 0x000fe20003f04070 */
[----:B0-----:R-:W-:-:S06]  /*01f0*/  ULEA UR4, UR5, UR4, 0x18 ;  /* 0x0000000405047291 */ /* 0x001fcc000f8ec0ff */
[----:B------:R-:W-:Y:S01]  /*0200*/  LEA R19, R17, UR4, 0x2 ;  /* 0x0000000411137c11 */ /* 0x000fe2000f8e10ff */
[----:B------:R-:W-:Y:S05]  /*0210*/  WARPSYNC.ALL ;  /* 0x0000000000007948 */ /* 0x000fea0003800000 */
[----:B-----5:R0:W-:Y:S01]  /*0220*/  STS [R19], R4 ;  /* 0x0000000413007388 */ /* 0x0201e20000000800 */
[----:B------:R-:W-:Y:S06]  /*0230*/  BAR.SYNC.DEFER_BLOCKING 0x0 ;  /* 0x0000000000007b1d */ /* 0x000fec0000010000 */
[----:B------:R-:W-:Y:S05]  /*0240*/  @P0 BRA `(.L_x_3) ;  /* 0x0000000000180947 */ /* 0x000fea0003800000 */
[----:B0-----:R0:W1:Y:S01]  /*0250*/  LDS R4, [R19] ;  /* 0x0000000013047984 */ /* 0x0010620000000800 */
[----:B------:R-:W-:Y:S01]  /*0260*/  MOV R20, 0x2a0 ;  /* 0x000002a000147802 */ /* 0x000fe20000000f00 */
[----:B------:R-:W-:Y:S02]  /*0270*/  IMAD.MOV.U32 R21, RZ, RZ, 0x0 ;  /* 0x00000000ff157424 */ /* 0x000fe400078e00ff */
[----:B------:R0:W2:Y:S05]  /*0280*/  LDS R5, [R19+0x100] ;  /* 0x0001000013057984 */ /* 0x0000aa0000000800 */
[----:B012---:R-:W-:Y:S05]  /*0290*/  CALL.REL.NOINC R24 `(_Z13minmax_kernelPfS_ii) ;  /* 0xfffffffc18587344 */ /* 0x007fea0003c3ffff */
[----:B------:R1:W-:Y:S02]  /*02a0*/  STS [R19], R4 ;  /* 0x0000000413007388 */ /* 0x0003e40000000800 */
.L_x_3:
[----:B------:R-:W-:Y:S01]  /*02b0*/  ISETP.GT.U32.AND P0, PT, R17, 0x1f, PT ;  /* 0x0000001f1100780c */ /* 0x000fe20003f04070 */
[----:B------:R-:W-:Y:S05]  /*02c0*/  WARPSYNC.ALL ;  /* 0x0000000000007948 */ /* 0x000fea0003800000 */
[----:B------:R-:W-:Y:S07]  /*02d0*/  BAR.SYNC.DEFER_BLOCKING 0x0 ;  /* 0x0000000000007b1d */ /* 0x000fee0000010000 */
[----:B------:R-:W-:Y:S05]  /*02e0*/  @P0 BRA `(.L_x_4) ;  /* 0x0000000000180947 */ /* 0x000fea0003800000 */
[----:B01----:R0:W1:Y:S01]  /*02f0*/  LDS R4, [R19] ;  /* 0x0000000013047984 */ /* 0x0030620000000800 */
[----:B------:R-:W-:Y:S01]  /*0300*/  MOV R20, 0x340 ;  /* 0x0000034000147802 */ /* 0x000fe20000000f00 */
[----:B------:R-:W-:Y:S02]  /*0310*/  IMAD.MOV.U32 R21, RZ, RZ, 0x0 ;  /* 0x00000000ff157424 */ /* 0x000fe400078e00ff */
[----:B------:R0:W2:Y:S05]  /*0320*/  LDS R5, [R19+0x80] ;  /* 0x0000800013057984 */ /* 0x0000aa0000000800 */
[----:B012---:R-:W-:Y:S05]  /*0330*/  CALL.REL.NOINC R24 `(_Z13minmax_kernelPfS_ii) ;  /* 0xfffffffc18307344 */ /* 0x007fea0003c3ffff */
[----:B------:R2:W-:Y:S02]  /*0340*/  STS [R19], R4 ;  /* 0x0000000413007388 */ /* 0x0005e40000000800 */
.L_x_4:
[----:B------:R-:W-:Y:S01]  /*0350*/  ISETP.GT.U32.AND P0, PT, R17, 0xf, PT ;  /* 0x0000000f1100780c */ /* 0x000fe20003f04070 */
[----:B------:R-:W-:Y:S05]  /*0360*/  WARPSYNC.ALL ;  /* 0x0000000000007948 */ /* 0x000fea0003800000 */
[----:B------:R-:W-:Y:S07]  /*0370*/  BAR.SYNC.DEFER_BLOCKING 0x0 ;  /* 0x0000000000007b1d */ /* 0x000fee0000010000 */
[----:B------:R-:W-:Y:S05]  /*0380*/  @P0 BRA `(.L_x_5) ;  /* 0x0000000000180947 */ /* 0x000fea0003800000 */
[----:B012---:R0:W1:Y:S01]  /*0390*/  LDS R4, [R19] ;  /* 0x0000000013047984 */ /* 0x0070620000000800 */
[----:B------:R-:W-:Y:S01]  /*03a0*/  MOV R20, 0x3e0 ;  /* 0x000003e000147802 */ /* 0x000fe20000000f00 */
[----:B------:R-:W-:Y:S02]  /*03b0*/  IMAD.MOV.U32 R21, RZ, RZ, 0x0 ;  /* 0x00000000ff157424 */ /* 0x000fe400078e00ff */
[----:B------:R0:W2:Y:S05]  /*03c0*/  LDS R5, [R19+0x40] ;  /* 0x0000400013057984 */ /* 0x0000aa0000000800 */
[----:B012---:R-:W-:Y:S05]  /*03d0*/  CALL.REL.NOINC R24 `(_Z13minmax_kernelPfS_ii) ;  /* 0xfffffffc18087344 */ /* 0x007fea0003c3ffff */
[----:B------:R3:W-:Y:S02]  /*03e0*/  STS [R19], R4 ;  /* 0x0000000413007388 */ /* 0x0007e40000000800 */
.L_x_5:
[----:B------:R-:W-:Y:S01]  /*03f0*/  ISETP.GT.U32.AND P0, PT, R17, 0x7, PT ;  /* 0x000000071100780c */ /* 0x000fe20003f04070 */
[----:B------:R-:W-:Y:S05]  /*0400*/  WARPSYNC.ALL ;  /* 0x0000000000007948 */ /* 0x000fea0003800000 */
[----:B------:R-:W-:Y:S07]  /*0410*/  BAR.SYNC.DEFER_BLOCKING 0x0 ;  /* 0x0000000000007b1d */ /* 0x000fee0000010000 */
[----:B------:R-:W-:Y:S05]  /*0420*/  @P0 BRA `(.L_x_6) ;  /* 0x0000000000180947 */ /* 0x000fea0003800000 */
[----:B0123--:R0:W1:Y:S01]  /*0430*/  LDS R4, [R19] ;  /* 0x0000000013047984 */ /* 0x00f0620000000800 */
[----:B------:R-:W-:Y:S01]  /*0440*/  MOV R20, 0x480 ;  /* 0x0000048000147802 */ /* 0x000fe20000000f00 */
[----:B------:R-:W-:Y:S02]  /*0450*/  IMAD.MOV.U32 R21, RZ, RZ, 0x0 ;  /* 0x00000000ff157424 */ /* 0x000fe400078e00ff */
[----:B------:R0:W2:Y:S05]  /*0460*/  LDS R5, [R19+0x20] ;  /* 0x0000200013057984 */ /* 0x0000aa0000000800 */
[----:B012---:R-:W-:Y:S05]  /*0470*/  CALL.REL.NOINC R24 `(_Z13minmax_kernelPfS_ii) ;  /* 0xfffffff818e07344 */ /* 0x007fea0003c3ffff */
[----:B------:R4:W-:Y:S02]  /*0480*/  STS [R19], R4 ;  /* 0x0000000413007388 */ /* 0x0009e40000000800 */
.L_x_6:
[----:B------:R-:W-:Y:S01]  /*0490*/  ISETP.GT.U32.AND P0, PT, R17, 0x3, PT ;  /* 0x000000031100780c */ /* 0x000fe20003f04070 */
[----:B------:R-:W-:Y:S05]  /*04a0*/  WARPSYNC.ALL ;  /* 0x0000000000007948 */ /* 0x000fea0003800000 */
[----:B------:R-:W-:Y:S07]  /*04b0*/  BAR.SYNC.DEFER_BLOCKING 0x0 ;  /* 0x0000000000007b1d */ /* 0x000fee0000010000 */
[----:B------:R-:W-:Y:S05]  /*04c0*/  @P0 BRA `(.L_x_7) ;  /* 0x0000000000180947 */ /* 0x000fea0003800000 */
[----:B01234-:R0:W1:Y:S01]  /*04d0*/  LDS R4, [R19] ;  /* 0x0000000013047984 */ /* 0x01f0620000000800 */
[----:B------:R-:W-:Y:S01]  /*04e0*/  MOV R20, 0x520 ;  /* 0x0000052000147802 */ /* 0x000fe20000000f00 */
[----:B------:R-:W-:Y:S02]  /*04f0*/  IMAD.MOV.U32 R21, RZ, RZ, 0x0 ;  /* 0x00000000ff157424 */ /* 0x000fe400078e00ff */
[----:B------:R0:W2:Y:S05]  /*0500*/  LDS R5, [R19+0x10] ;  /* 0x0000100013057984 */ /* 0x0000aa0000000800 */
[----:B012---:R-:W-:Y:S05]  /*0510*/  CALL.REL.NOINC R24 `(_Z13minmax_kernelPfS_ii) ;  /* 0xfffffff818b87344 */ /* 0x007fea0003c3ffff */
[----:B------:R0:W-:Y:S02]  /*0520*/  STS [R19], R4 ;  /* 0x0000000413007388 */ /* 0x0001e40000000800 */
.L_x_7:
        /* <DEDUP_REMOVED lines=10> */
.L_x_8:
[----:B------:R-:W-:Y:S05]  /*05d0*/  WARPSYNC.ALL ;  /* 0x0000000000007948 */ /* 0x000fea0003800000 */
[----:B------:R-:W-:Y:S01]  /*05e0*/  BAR.SYNC.DEFER_BLOCKING 0x0 ;  /* 0x0000000000007b1d */ /* 0x000fe20000010000 */
[----:B------:R-:W-:-:S13]  /*05f0*/  ISETP.NE.AND P0, PT, R17, RZ, PT ;  /* 0x000000ff1100720c */ /* 0x000fda0003f05270 */
[----:B------:R-:W-:Y:S05]  /*0600*/  @P0 EXIT ;  /* 0x000000000000094d */ /* 0x000fea0003800000 */
[----:B------:R-:W5:Y:S01]  /*0610*/  S2UR UR5, SR_CgaCtaId ;  /* 0x00000000000579c3 */ /* 0x000f620000008800 */
[----:B------:R-:W-:Y:S01]  /*0620*/  UMOV UR4, 0x400 ;  /* 0x0000040000047882 */ /* 0x000fe20000000000 */
[----:B01234-:R0:W1:Y:S01]  /*0630*/  LDS R4, [R19] ;  /* 0x0000000013047984 */ /* 0x01f0620000000800 */
[----:B------:R-:W-:Y:S01]  /*0640*/  MOV R20, 0x690 ;  /* 0x0000069000147802 */ /* 0x000fe20000000f00 */
[----:B------:R-:W-:Y:S01]  /*0650*/  IMAD.MOV.U32 R21, RZ, RZ, 0x0 ;  /* 0x00000000ff157424 */ /* 0x000fe200078e00ff */
[----:B-----5:R-:W-:-:S09]  /*0660*/  ULEA UR4, UR5, UR4, 0x18 ;  /* 0x0000000405047291 */ /* 0x020fd2000f8ec0ff */
[----:B0-----:R-:W2:Y:S03]  /*0670*/  LDS R5, [UR4+0x4] ;  /* 0x00000404ff057984 */ /* 0x001ea60008000800 */
[----:B-12---:R-:W-:Y:S05]  /*0680*/  CALL.REL.NOINC R24 `(_Z13minmax_kernelPfS_ii) ;  /* 0xfffffff8185c7344 */ /* 0x006fea0003c3ffff */
[----:B------:R-:W0:Y:S01]  /*0690*/  S2UR UR5, SR_CgaCtaId ;  /* 0x00000000000579c3 */ /* 0x000e220000008800 */
[----:B------:R-:W-:Y:S01]  /*06a0*/  UMOV UR4, 0x400 ;  /* 0x0000040000047882 */ /* 0x000fe20000000000 */
[----:B------:R-:W-:Y:S06]  /*06b0*/  STS [R19], R4 ;  /* 0x0000000413007388 */ /* 0x000fec0000000800 */
[----:B------:R-:W1:Y:S01]  /*06c0*/  LDC.64 R2, c[0x0][0x388] ;  /* 0x0000e200ff027b82 */ /* 0x000e620000000a00 */
[----:B0-----:R-:W-:Y:S01]  /*06d0*/  ULEA UR4, UR5, UR4, 0x18 ;  /* 0x0000000405047291 */ /* 0x001fe2000f8ec0ff */
[----:B-1----:R-:W-:-:S08]  /*06e0*/  IMAD.WIDE.U32 R16, R16, 0x4, R2 ;  /* 0x0000000410107825 */ /* 0x002fd000078e0002 */
[----:B------:R-:W0:Y:S04]  /*06f0*/  LDS R0, [UR4] ;  /* 0x00000004ff007984 */ /* 0x000e280008000800 */
[----:B0-----:R-:W-:Y:S01]  /*0700*/  STG.E desc[UR36][R16.64], R0 ;  /* 0x0000000010007986 */ /* 0x001fe2000c101924 */
[----:B------:R-:W-:Y:S05]  /*0710*/  EXIT ;  /* 0x000000000000794d */ /* 0x000fea0003800000 */
        .type           $_Z13minmax_kernelPfS_ii$_Z7maximumff,@function
        .size           $_Z13minmax_kernelPfS_ii$_Z7maximumff,($_Z13minmax_kernelPfS_ii$_Z7minimumff - $_Z13minmax_kernelPfS_ii$_Z7maximumff)
$_Z13minmax_kernelPfS_ii$_Z7maximumff:
[----:B------:R-:W-:Y:S01]  /*0720*/  FMNMX R4, R4, R5, !PT ;  /* 0x0000000504047209 */ /* 0x000fe20007800000 */
[----:B------:R-:W-:Y:S06]  /*0730*/  RET.REL.NODEC R20 `(_Z13minmax_kernelPfS_ii) ;  /* 0xfffffff814307950 */ /* 0x000fec0003c3ffff */
        .type           $_Z13minmax_kernelPfS_ii$_Z7minimumff,@function
        .size           $_Z13minmax_kernelPfS_ii$_Z7minimumff,(.L_x_11 - $_Z13minmax_kernelPfS_ii$_Z7minimumff)
$_Z13minmax_kernelPfS_ii$_Z7minimumff:
[----:B------:R-:W-:Y:S01]  /*0740*/  FMNMX R4, R4, R5, PT ;  /* 0x0000000504047209 */ /* 0x000fe20003800000 */
[----:B------:R-:W-:Y:S06]  /*0750*/  RET.REL.NODEC R20 `(_Z13minmax_kernelPfS_ii) ;  /* 0xfffffff814287950 */ /* 0x000fec0003c3ffff */
.L_x_9:
[----:B------:R-:W-:-:S00]  /*0760*/  BRA `(.L_x_9) ;  /* 0xfffffffc00fc7947 */ /* 0x000fc0000383ffff */
[----:B------:R-:W-:-:S00]  /*0770*/  NOP ;  /* 0x0000000000007918 */ /* 0x000fc00000000000 */
        /* <DEDUP_REMOVED lines=8> */
.L_x_11:


//--------------------- .nv.global.init           --------------------------
	.section	.nv.global.init,"aw",@progbits
	.align	8
.nv.global.init:
	.type		func_d,@object
	.size		func_d,(.L_0 - func_d)
func_d:
        /*0000*/ 	.byte	0x20, 0x07, 0x00, 0x00, 0x00, 0x00, 0x00, 0x00, 0x40, 0x07, 0x00, 0x00, 0x00, 0x00, 0x00, 0x00
.L_0:


//--------------------- .nv.shared._Z13minmax_kernelPfS_ii --------------------------
	.section	.nv.shared._Z13minmax_kernelPfS_ii,"aw",@nobits
	.sectionflags	@""
	.align	4
.nv.shared._Z13minmax_kernelPfS_ii:
	.zero		1536


//--------------------- .nv.shared.reserved.0     --------------------------
	.section	.nv.shared.reserved.0,"aw",@nobits
	.weak		__nv_reservedSMEM_offset_0_alias
	.size		__nv_reservedSMEM_offset_0_alias, 0, 64
	.other		__nv_reservedSMEM_offset_0_alias,@"STO_CUDA_RESERVED_SHARED STV_DEFAULT"
__nv_reservedSMEM_offset_0_alias:
	.zero		0
	.zero		64


//--------------------- .nv.constant0._Z13minmax_kernelPfS_ii --------------------------
	.section	.nv.constant0._Z13minmax_kernelPfS_ii,"a",@progbits
	.sectionflags	@""
	.align	4
.nv.constant0._Z13minmax_kernelPfS_ii:
	.zero		920


//--------------------- SYMBOLS --------------------------

	.type		.nv.reservedSmem.offset0,@object
	.size		.nv.reservedSmem.offset0,0x4
	.type		.nv.reservedSmem.cap,@object
	.size		.nv.reservedSmem.cap,0x4
